//
// Generated by NVIDIA NVVM Compiler
//
// Compiler Build ID: CL-36424714
// Cuda compilation tools, release 13.0, V13.0.88
// Based on NVVM 20.0.0
//

.version 9.0
.target sm_100
.address_size 64

	// .globl	gather_paged_kv_f32

.visible .entry gather_paged_kv_f32(
	.param .u64 .ptr .align 1 gather_paged_kv_f32_param_0,
	.param .u64 .ptr .align 1 gather_paged_kv_f32_param_1,
	.param .u64 .ptr .align 1 gather_paged_kv_f32_param_2,
	.param .u32 gather_paged_kv_f32_param_3,
	.param .u32 gather_paged_kv_f32_param_4,
	.param .u32 gather_paged_kv_f32_param_5,
	.param .u32 gather_paged_kv_f32_param_6
)
{
	.reg .pred 	%p<2>;
	.reg .b32 	%r<25>;
	.reg .b32 	%f<2>;
	.reg .b64 	%rd<13>;

	ld.param.u64 	%rd1, [gather_paged_kv_f32_param_0];
	ld.param.u64 	%rd2, [gather_paged_kv_f32_param_1];
	ld.param.u64 	%rd3, [gather_paged_kv_f32_param_2];
	ld.param.u32 	%r5, [gather_paged_kv_f32_param_3];
	ld.param.u32 	%r2, [gather_paged_kv_f32_param_4];
	ld.param.u32 	%r3, [gather_paged_kv_f32_param_5];
	ld.param.u32 	%r4, [gather_paged_kv_f32_param_6];
	mov.u32 	%r6, %ctaid.x;
	mov.u32 	%r7, %ntid.x;
	mov.u32 	%r8, %tid.x;
	mad.lo.s32 	%r1, %r6, %r7, %r8;
	mul.lo.s32 	%r9, %r3, %r5;
	mul.lo.s32 	%r10, %r9, %r4;
	setp.ge.s32 	%p1, %r1, %r10;
	@%p1 bra 	$L__BB0_2;
	cvta.to.global.u64 	%rd4, %rd3;
	cvta.to.global.u64 	%rd5, %rd2;
	cvta.to.global.u64 	%rd6, %rd1;
	mul.lo.s32 	%r11, %r4, %r3;
	div.s32 	%r12, %r1, %r11;
	mul.lo.s32 	%r13, %r12, %r11;
	sub.s32 	%r14, %r1, %r13;
	div.s32 	%r15, %r14, %r4;
	mul.lo.s32 	%r16, %r15, %r4;
	sub.s32 	%r17, %r14, %r16;
	div.s32 	%r18, %r12, %r2;
	mul.lo.s32 	%r19, %r18, %r2;
	sub.s32 	%r20, %r12, %r19;
	mul.wide.s32 	%rd7, %r18, 4;
	add.s64 	%rd8, %rd4, %rd7;
	ld.global.nc.u32 	%r21, [%rd8];
	mad.lo.s32 	%r22, %r21, %r2, %r20;
	mad.lo.s32 	%r23, %r22, %r3, %r15;
	mad.lo.s32 	%r24, %r23, %r4, %r17;
	mul.wide.s32 	%rd9, %r24, 4;
	add.s64 	%rd10, %rd5, %rd9;
	ld.global.nc.f32 	%f1, [%rd10];
	mul.wide.s32 	%rd11, %r1, 4;
	add.s64 	%rd12, %rd6, %rd11;
	st.global.f32 	[%rd12], %f1;
$L__BB0_2:
	ret;

}
	// .globl	gather_paged_kv_f16
.visible .entry gather_paged_kv_f16(
	.param .u64 .ptr .align 1 gather_paged_kv_f16_param_0,
	.param .u64 .ptr .align 1 gather_paged_kv_f16_param_1,
	.param .u64 .ptr .align 1 gather_paged_kv_f16_param_2,
	.param .u32 gather_paged_kv_f16_param_3,
	.param .u32 gather_paged_kv_f16_param_4,
	.param .u32 gather_paged_kv_f16_param_5,
	.param .u32 gather_paged_kv_f16_param_6
)
{
	.reg .pred 	%p<2>;
	.reg .b16 	%rs<2>;
	.reg .b32 	%r<25>;
	.reg .b64 	%rd<13>;

	ld.param.u64 	%rd1, [gather_paged_kv_f16_param_0];
	ld.param.u64 	%rd2, [gather_paged_kv_f16_param_1];
	ld.param.u64 	%rd3, [gather_paged_kv_f16_param_2];
	ld.param.u32 	%r5, [gather_paged_kv_f16_param_3];
	ld.param.u32 	%r2, [gather_paged_kv_f16_param_4];
	ld.param.u32 	%r3, [gather_paged_kv_f16_param_5];
	ld.param.u32 	%r4, [gather_paged_kv_f16_param_6];
	mov.u32 	%r6, %ctaid.x;
	mov.u32 	%r7, %ntid.x;
	mov.u32 	%r8, %tid.x;
	mad.lo.s32 	%r1, %r6, %r7, %r8;
	mul.lo.s32 	%r9, %r3, %r5;
	mul.lo.s32 	%r10, %r9, %r4;
	setp.ge.s32 	%p1, %r1, %r10;
	@%p1 bra 	$L__BB1_2;
	cvta.to.global.u64 	%rd4, %rd3;
	cvta.to.global.u64 	%rd5, %rd2;
	cvta.to.global.u64 	%rd6, %rd1;
	mul.lo.s32 	%r11, %r4, %r3;
	div.s32 	%r12, %r1, %r11;
	mul.lo.s32 	%r13, %r12, %r11;
	sub.s32 	%r14, %r1, %r13;
	div.s32 	%r15, %r14, %r4;
	mul.lo.s32 	%r16, %r15, %r4;
	sub.s32 	%r17, %r14, %r16;
	div.s32 	%r18, %r12, %r2;
	mul.lo.s32 	%r19, %r18, %r2;
	sub.s32 	%r20, %r12, %r19;
	mul.wide.s32 	%rd7, %r18, 4;
	add.s64 	%rd8, %rd4, %rd7;
	ld.global.nc.u32 	%r21, [%rd8];
	mad.lo.s32 	%r22, %r21, %r2, %r20;
	mad.lo.s32 	%r23, %r22, %r3, %r15;
	mad.lo.s32 	%r24, %r23, %r4, %r17;
	mul.wide.s32 	%rd9, %r1, 2;
	add.s64 	%rd10, %rd6, %rd9;
	mul.wide.s32 	%rd11, %r24, 2;
	add.s64 	%rd12, %rd5, %rd11;
	ld.global.nc.u16 	%rs1, [%rd12];
	st.global.u16 	[%rd10], %rs1;
$L__BB1_2:
	ret;

}
	// .globl	gather_paged_kv_bf16
.visible .entry gather_paged_kv_bf16(
	.param .u64 .ptr .align 1 gather_paged_kv_bf16_param_0,
	.param .u64 .ptr .align 1 gather_paged_kv_bf16_param_1,
	.param .u64 .ptr .align 1 gather_paged_kv_bf16_param_2,
	.param .u32 gather_paged_kv_bf16_param_3,
	.param .u32 gather_paged_kv_bf16_param_4,
	.param .u32 gather_paged_kv_bf16_param_5,
	.param .u32 gather_paged_kv_bf16_param_6
)
{
	.reg .pred 	%p<2>;
	.reg .b16 	%rs<2>;
	.reg .b32 	%r<25>;
	.reg .b64 	%rd<13>;

	ld.param.u64 	%rd1, [gather_paged_kv_bf16_param_0];
	ld.param.u64 	%rd2, [gather_paged_kv_bf16_param_1];
	ld.param.u64 	%rd3, [gather_paged_kv_bf16_param_2];
	ld.param.u32 	%r5, [gather_paged_kv_bf16_param_3];
	ld.param.u32 	%r2, [gather_paged_kv_bf16_param_4];
	ld.param.u32 	%r3, [gather_paged_kv_bf16_param_5];
	ld.param.u32 	%r4, [gather_paged_kv_bf16_param_6];
	mov.u32 	%r6, %ctaid.x;
	mov.u32 	%r7, %ntid.x;
	mov.u32 	%r8, %tid.x;
	mad.lo.s32 	%r1, %r6, %r7, %r8;
	mul.lo.s32 	%r9, %r3, %r5;
	mul.lo.s32 	%r10, %r9, %r4;
	setp.ge.s32 	%p1, %r1, %r10;
	@%p1 bra 	$L__BB2_2;
	cvta.to.global.u64 	%rd4, %rd3;
	cvta.to.global.u64 	%rd5, %rd2;
	cvta.to.global.u64 	%rd6, %rd1;
	mul.lo.s32 	%r11, %r4, %r3;
	div.s32 	%r12, %r1, %r11;
	mul.lo.s32 	%r13, %r12, %r11;
	sub.s32 	%r14, %r1, %r13;
	div.s32 	%r15, %r14, %r4;
	mul.lo.s32 	%r16, %r15, %r4;
	sub.s32 	%r17, %r14, %r16;
	div.s32 	%r18, %r12, %r2;
	mul.lo.s32 	%r19, %r18, %r2;
	sub.s32 	%r20, %r12, %r19;
	mul.wide.s32 	%rd7, %r18, 4;
	add.s64 	%rd8, %rd4, %rd7;
	ld.global.nc.u32 	%r21, [%rd8];
	mad.lo.s32 	%r22, %r21, %r2, %r20;
	mad.lo.s32 	%r23, %r22, %r3, %r15;
	mad.lo.s32 	%r24, %r23, %r4, %r17;
	mul.wide.s32 	%rd9, %r1, 2;
	add.s64 	%rd10, %rd6, %rd9;
	mul.wide.s32 	%rd11, %r24, 2;
	add.s64 	%rd12, %rd5, %rd11;
	ld.global.nc.u16 	%rs1, [%rd12];
	st.global.u16 	[%rd10], %rs1;
$L__BB2_2:
	ret;

}


// ===== COMPILED SASS (sm_100) =====

	.target	sm_100

	.elftype	@"ET_EXEC"


//--------------------- .note.nv.tkinfo           --------------------------
	.section	.note.nv.tkinfo,"",@"SHT_NOTE"
	.sectionflags	@"SHF_NOTE_NV_TKINFO"
	.tkinfo
        /*0018*/ 	.word	0x00000002
        /*0030*/ 	.string	""
        /*0030*/ 	.string	"ptxas"
        /*0030*/ 	.string	"Cuda compilation tools, release 13.0, V13.0.88"
        /*0030*/ 	.string	"Build cuda_13.0.r13.0/compiler.36424714_0"
        /*0030*/ 	.string	"-arch sm_100 -m 64 "



//--------------------- .note.nv.cuinfo           --------------------------
	.section	.note.nv.cuinfo,"",@"SHT_NOTE"
	.sectionflags	@"SHF_NOTE_NV_CUINFO"
        /*0018*/ 	.short	0x0002
        /*001a*/ 	.short	0x0064
        /*001c*/ 	.short	0x0082
	.zero		2


//--------------------- .nv.info                  --------------------------
	.section	.nv.info,"",@"SHT_CUDA_INFO"
	.align	4


	//----- nvinfo : EIATTR_REGCOUNT
	.align		4
        /*0000*/ 	.byte	0x04, 0x2f
        /*0002*/ 	.short	(.L_1 - .L_0)
	.align		4
.L_0:
        /*0004*/ 	.word	index@(gather_paged_kv_f32)
        /*0008*/ 	.word	0x00000013


	//----- nvinfo : EIATTR_FRAME_SIZE
	.align		4
.L_1:
        /*000c*/ 	.byte	0x04, 0x11
        /*000e*/ 	.short	(.L_3 - .L_2)
	.align		4
.L_2:
        /*0010*/ 	.word	index@(gather_paged_kv_f32)
        /*0014*/ 	.word	0x00000000


	//----- nvinfo : EIATTR_REGCOUNT
	.align		4
.L_3:
        /*0018*/ 	.byte	0x04, 0x2f
        /*001a*/ 	.short	(.L_5 - .L_4)
	.align		4
.L_4:
        /*001c*/ 	.word	index@(gather_paged_kv_f16)
        /*0020*/ 	.word	0x00000013


	//----- nvinfo : EIATTR_FRAME_SIZE
	.align		4
.L_5:
        /*0024*/ 	.byte	0x04, 0x11
        /*0026*/ 	.short	(.L_7 - .L_6)
	.align		4
.L_6:
        /*0028*/ 	.word	index@(gather_paged_kv_f16)
        /*002c*/ 	.word	0x00000000


	//----- nvinfo : EIATTR_REGCOUNT
	.align		4
.L_7:
        /*0030*/ 	.byte	0x04, 0x2f
        /*0032*/ 	.short	(.L_9 - .L_8)
	.align		4
.L_8:
        /*0034*/ 	.word	index@(gather_paged_kv_bf16)
        /*0038*/ 	.word	0x00000013


	//----- nvinfo : EIATTR_FRAME_SIZE
	.align		4
.L_9:
        /*003c*/ 	.byte	0x04, 0x11
        /*003e*/ 	.short	(.L_11 - .L_10)
	.align		4
.L_10:
        /*0040*/ 	.word	index@(gather_paged_kv_bf16)
        /*0044*/ 	.word	0x00000000


	//----- nvinfo : EIATTR_MIN_STACK_SIZE
	.align		4
.L_11:
        /*0048*/ 	.byte	0x04, 0x12
        /*004a*/ 	.short	(.L_13 - .L_12)
	.align		4
.L_12:
        /*004c*/ 	.word	index@(gather_paged_kv_bf16)
        /*0050*/ 	.word	0x00000000


	//----- nvinfo : EIATTR_MIN_STACK_SIZE
	.align		4
.L_13:
        /*0054*/ 	.byte	0x04, 0x12
        /*0056*/ 	.short	(.L_15 - .L_14)
	.align		4
.L_14:
        /*0058*/ 	.word	index@(gather_paged_kv_f16)
        /*005c*/ 	.word	0x00000000


	//----- nvinfo : EIATTR_MIN_STACK_SIZE
	.align		4
.L_15:
        /*0060*/ 	.byte	0x04, 0x12
        /*0062*/ 	.short	(.L_17 - .L_16)
	.align		4
.L_16:
        /*0064*/ 	.word	index@(gather_paged_kv_f32)
        /*0068*/ 	.word	0x00000000
.L_17:


//--------------------- .nv.compat                --------------------------
	.section	.nv.compat,"",@"SHT_CUDA_COMPAT_INFO"
	.align	4
        /*0000*/ 	.byte	0x02, 0x09, 0x00, 0x00, 0x02, 0x02, 0x01, 0x00, 0x02, 0x05, 0x05, 0x00, 0x03, 0x07, 0x01, 0x01
        /*0010*/ 	.byte	0x02, 0x03, 0x00, 0x00, 0x02, 0x06, 0x01, 0x00, 0x04, 0x0b, 0x08, 0x00, 0x09, 0x00, 0x00, 0x00
        /*0020*/ 	.byte	0x00, 0x00, 0x00, 0x00


//--------------------- .nv.info.gather_paged_kv_bf16 --------------------------
	.section	.nv.info.gather_paged_kv_bf16,"",@"SHT_CUDA_INFO"
	.sectionflags	@""
	.align	4


	//----- nvinfo : EIATTR_CUDA_API_VERSION
	.align		4
        /*0000*/ 	.byte	0x04, 0x37
        /*0002*/ 	.short	(.L_19 - .L_18)
.L_18:
        /*0004*/ 	.word	0x00000082


	//----- nvinfo : EIATTR_KPARAM_INFO
	.align		4
.L_19:
        /*0008*/ 	.byte	0x04, 0x17
        /*000a*/ 	.short	(.L_21 - .L_20)
.L_20:
        /*000c*/ 	.word	0x00000000
        /*0010*/ 	.short	0x0006
        /*0012*/ 	.short	0x0024
        /*0014*/ 	.byte	0x00, 0xf0, 0x11, 0x00


	//----- nvinfo : EIATTR_KPARAM_INFO
	.align		4
.L_21:
        /*0018*/ 	.byte	0x04, 0x17
        /*001a*/ 	.short	(.L_23 - .L_22)
.L_22:
        /*001c*/ 	.word	0x00000000
        /*0020*/ 	.short	0x0005
        /*0022*/ 	.short	0x0020
        /*0024*/ 	.byte	0x00, 0xf0, 0x11, 0x00


	//----- nvinfo : EIATTR_KPARAM_INFO
	.align		4
.L_23:
        /*0028*/ 	.byte	0x04, 0x17
        /*002a*/ 	.short	(.L_25 - .L_24)
.L_24:
        /*002c*/ 	.word	0x00000000
        /*0030*/ 	.short	0x0004
        /*0032*/ 	.short	0x001c
        /*0034*/ 	.byte	0x00, 0xf0, 0x11, 0x00


	//----- nvinfo : EIATTR_KPARAM_INFO
	.align		4
.L_25:
        /*0038*/ 	.byte	0x04, 0x17
        /*003a*/ 	.short	(.L_27 - .L_26)
.L_26:
        /*003c*/ 	.word	0x00000000
        /*0040*/ 	.short	0x0003
        /*0042*/ 	.short	0x0018
        /*0044*/ 	.byte	0x00, 0xf0, 0x11, 0x00


	//----- nvinfo : EIATTR_KPARAM_INFO
	.align		4
.L_27:
        /*0048*/ 	.byte	0x04, 0x17
        /*004a*/ 	.short	(.L_29 - .L_28)
.L_28:
        /*004c*/ 	.word	0x00000000
        /*0050*/ 	.short	0x0002
        /*0052*/ 	.short	0x0010
        /*0054*/ 	.byte	0x00, 0xf5, 0x21, 0x00


	//----- nvinfo : EIATTR_KPARAM_INFO
	.align		4
.L_29:
        /*0058*/ 	.byte	0x04, 0x17
        /*005a*/ 	.short	(.L_31 - .L_30)
.L_30:
        /*005c*/ 	.word	0x00000000
        /*0060*/ 	.short	0x0001
        /*0062*/ 	.short	0x0008
        /*0064*/ 	.byte	0x00, 0xf5, 0x21, 0x00


	//----- nvinfo : EIATTR_KPARAM_INFO
	.align		4
.L_31:
        /*0068*/ 	.byte	0x04, 0x17
        /*006a*/ 	.short	(.L_33 - .L_32)
.L_32:
        /*006c*/ 	.word	0x00000000
        /*0070*/ 	.short	0x0000
        /*0072*/ 	.short	0x0000
        /*0074*/ 	.byte	0x00, 0xf5, 0x21, 0x00


	//----- nvinfo : EIATTR_SPARSE_MMA_MASK
	.align		4
.L_33:
        /*0078*/ 	.byte	0x03, 0x50
        /*007a*/ 	.short	0x0000


	//----- nvinfo : EIATTR_MAXREG_COUNT
	.align		4
        /*007c*/ 	.byte	0x03, 0x1b
        /*007e*/ 	.short	0x00ff


	//----- nvinfo : EIATTR_MERCURY_ISA_VERSION
	.align		4
        /*0080*/ 	.byte	0x03, 0x5f
        /*0082*/ 	.short	0x0101


	//----- nvinfo : EIATTR_VRC_CTA_INIT_COUNT
	.align		4
        /*0084*/ 	.byte	0x02, 0x4a
	.zero		1
	.zero		1


	//----- nvinfo : EIATTR_EXIT_INSTR_OFFSETS
	.align		4
        /*0088*/ 	.byte	0x04, 0x1c
        /*008a*/ 	.short	(.L_35 - .L_34)


	//   ....[0]....
.L_34:
        /*008c*/ 	.word	0x000000a0


	//   ....[1]....
        /*0090*/ 	.word	0x000006c0


	//----- nvinfo : EIATTR_CBANK_PARAM_SIZE
	.align		4
.L_35:
        /*0094*/ 	.byte	0x03, 0x19
        /*0096*/ 	.short	0x0028


	//----- nvinfo : EIATTR_PARAM_CBANK
	.align		4
        /*0098*/ 	.byte	0x04, 0x0a
        /*009a*/ 	.short	(.L_37 - .L_36)
	.align		4
.L_36:
        /*009c*/ 	.word	index@(.nv.constant0.gather_paged_kv_bf16)
        /*00a0*/ 	.short	0x0380
        /*00a2*/ 	.short	0x0028


	//----- nvinfo : EIATTR_SW_WAR
	.align		4
.L_37:
        /*00a4*/ 	.byte	0x04, 0x36
        /*00a6*/ 	.short	(.L_39 - .L_38)
.L_38:
        /*00a8*/ 	.word	0x00000008
.L_39:


//--------------------- .nv.info.gather_paged_kv_f16 --------------------------
	.section	.nv.info.gather_paged_kv_f16,"",@"SHT_CUDA_INFO"
	.sectionflags	@""
	.align	4


	//----- nvinfo : EIATTR_CUDA_API_VERSION
	.align		4
        /*0000*/ 	.byte	0x04, 0x37
        /*0002*/ 	.short	(.L_41 - .L_40)
.L_40:
        /*0004*/ 	.word	0x00000082


	//----- nvinfo : EIATTR_KPARAM_INFO
	.align		4
.L_41:
        /*0008*/ 	.byte	0x04, 0x17
        /*000a*/ 	.short	(.L_43 - .L_42)
.L_42:
        /*000c*/ 	.word	0x00000000
        /*0010*/ 	.short	0x0006
        /*0012*/ 	.short	0x0024
        /*0014*/ 	.byte	0x00, 0xf0, 0x11, 0x00


	//----- nvinfo : EIATTR_KPARAM_INFO
	.align		4
.L_43:
        /*0018*/ 	.byte	0x04, 0x17
        /*001a*/ 	.short	(.L_45 - .L_44)
.L_44:
        /*001c*/ 	.word	0x00000000
        /*0020*/ 	.short	0x0005
        /*0022*/ 	.short	0x0020
        /*0024*/ 	.byte	0x00, 0xf0, 0x11, 0x00


	//----- nvinfo : EIATTR_KPARAM_INFO
	.align		4
.L_45:
        /*0028*/ 	.byte	0x04, 0x17
        /*002a*/ 	.short	(.L_47 - .L_46)
.L_46:
        /*002c*/ 	.word	0x00000000
        /*0030*/ 	.short	0x0004
        /*0032*/ 	.short	0x001c
        /*0034*/ 	.byte	0x00, 0xf0, 0x11, 0x00


	//----- nvinfo : EIATTR_KPARAM_INFO
	.align		4
.L_47:
        /*0038*/ 	.byte	0x04, 0x17
        /*003a*/ 	.short	(.L_49 - .L_48)
.L_48:
        /*003c*/ 	.word	0x00000000
        /*0040*/ 	.short	0x0003
        /*0042*/ 	.short	0x0018
        /*0044*/ 	.byte	0x00, 0xf0, 0x11, 0x00


	//----- nvinfo : EIATTR_KPARAM_INFO
	.align		4
.L_49:
        /*0048*/ 	.byte	0x04, 0x17
        /*004a*/ 	.short	(.L_51 - .L_50)
.L_50:
        /*004c*/ 	.word	0x00000000
        /*0050*/ 	.short	0x0002
        /*0052*/ 	.short	0x0010
        /*0054*/ 	.byte	0x00, 0xf5, 0x21, 0x00


	//----- nvinfo : EIATTR_KPARAM_INFO
	.align		4
.L_51:
        /*0058*/ 	.byte	0x04, 0x17
        /*005a*/ 	.short	(.L_53 - .L_52)
.L_52:
        /*005c*/ 	.word	0x00000000
        /*0060*/ 	.short	0x0001
        /*0062*/ 	.short	0x0008
        /*0064*/ 	.byte	0x00, 0xf5, 0x21, 0x00


	//----- nvinfo : EIATTR_KPARAM_INFO
	.align		4
.L_53:
        /*0068*/ 	.byte	0x04, 0x17
        /*006a*/ 	.short	(.L_55 - .L_54)
.L_54:
        /*006c*/ 	.word	0x00000000
        /*0070*/ 	.short	0x0000
        /*0072*/ 	.short	0x0000
        /*0074*/ 	.byte	0x00, 0xf5, 0x21, 0x00


	//----- nvinfo : EIATTR_SPARSE_MMA_MASK
	.align		4
.L_55:
        /*0078*/ 	.byte	0x03, 0x50
        /*007a*/ 	.short	0x0000


	//----- nvinfo : EIATTR_MAXREG_COUNT
	.align		4
        /*007c*/ 	.byte	0x03, 0x1b
        /*007e*/ 	.short	0x00ff


	//----- nvinfo : EIATTR_MERCURY_ISA_VERSION
	.align		4
        /*0080*/ 	.byte	0x03, 0x5f
        /*0082*/ 	.short	0x0101


	//----- nvinfo : EIATTR_VRC_CTA_INIT_COUNT
	.align		4
        /*0084*/ 	.byte	0x02, 0x4a
	.zero		1
	.zero		1


	//----- nvinfo : EIATTR_EXIT_INSTR_OFFSETS
	.align		4
        /*0088*/ 	.byte	0x04, 0x1c
        /*008a*/ 	.short	(.L_57 - .L_56)


	//   ....[0]....
.L_56:
        /*008c*/ 	.word	0x000000a0


	//   ....[1]....
        /*0090*/ 	.word	0x000006c0


	//----- nvinfo : EIATTR_CBANK_PARAM_SIZE
	.align		4
.L_57:
        /*0094*/ 	.byte	0x03, 0x19
        /*0096*/ 	.short	0x0028


	//----- nvinfo : EIATTR_PARAM_CBANK
	.align		4
        /*0098*/ 	.byte	0x04, 0x0a
        /*009a*/ 	.short	(.L_59 - .L_58)
	.align		4
.L_58:
        /*009c*/ 	.word	index@(.nv.constant0.gather_paged_kv_f16)
        /*00a0*/ 	.short	0x0380
        /*00a2*/ 	.short	0x0028


	//----- nvinfo : EIATTR_SW_WAR
	.align		4
.L_59:
        /*00a4*/ 	.byte	0x04, 0x36
        /*00a6*/ 	.short	(.L_61 - .L_60)
.L_60:
        /*00a8*/ 	.word	0x00000008
.L_61:


//--------------------- .nv.info.gather_paged_kv_f32 --------------------------
	.section	.nv.info.gather_paged_kv_f32,"",@"SHT_CUDA_INFO"
	.sectionflags	@""
	.align	4


	//----- nvinfo : EIATTR_CUDA_API_VERSION
	.align		4
        /*0000*/ 	.byte	0x04, 0x37
        /*0002*/ 	.short	(.L_63 - .L_62)
.L_62:
        /*0004*/ 	.word	0x00000082


	//----- nvinfo : EIATTR_KPARAM_INFO
	.align		4
.L_63:
        /*0008*/ 	.byte	0x04, 0x17
        /*000a*/ 	.short	(.L_65 - .L_64)
.L_64:
        /*000c*/ 	.word	0x00000000
        /*0010*/ 	.short	0x0006
        /*0012*/ 	.short	0x0024
        /*0014*/ 	.byte	0x00, 0xf0, 0x11, 0x00


	//----- nvinfo : EIATTR_KPARAM_INFO
	.align		4
.L_65:
        /*0018*/ 	.byte	0x04, 0x17
        /*001a*/ 	.short	(.L_67 - .L_66)
.L_66:
        /*001c*/ 	.word	0x00000000
        /*0020*/ 	.short	0x0005
        /*0022*/ 	.short	0x0020
        /*0024*/ 	.byte	0x00, 0xf0, 0x11, 0x00


	//----- nvinfo : EIATTR_KPARAM_INFO
	.align		4
.L_67:
        /*0028*/ 	.byte	0x04, 0x17
        /*002a*/ 	.short	(.L_69 - .L_68)
.L_68:
        /*002c*/ 	.word	0x00000000
        /*0030*/ 	.short	0x0004
        /*0032*/ 	.short	0x001c
        /*0034*/ 	.byte	0x00, 0xf0, 0x11, 0x00


	//----- nvinfo : EIATTR_KPARAM_INFO
	.align		4
.L_69:
        /*0038*/ 	.byte	0x04, 0x17
        /*003a*/ 	.short	(.L_71 - .L_70)
.L_70:
        /*003c*/ 	.word	0x00000000
        /*0040*/ 	.short	0x0003
        /*0042*/ 	.short	0x0018
        /*0044*/ 	.byte	0x00, 0xf0, 0x11, 0x00


	//----- nvinfo : EIATTR_KPARAM_INFO
	.align		4
.L_71:
        /*0048*/ 	.byte	0x04, 0x17
        /*004a*/ 	.short	(.L_73 - .L_72)
.L_72:
        /*004c*/ 	.word	0x00000000
        /*0050*/ 	.short	0x0002
        /*0052*/ 	.short	0x0010
        /*0054*/ 	.byte	0x00, 0xf5, 0x21, 0x00


	//----- nvinfo : EIATTR_KPARAM_INFO
	.align		4
.L_73:
        /*0058*/ 	.byte	0x04, 0x17
        /*005a*/ 	.short	(.L_75 - .L_74)
.L_74:
        /*005c*/ 	.word	0x00000000
        /*0060*/ 	.short	0x0001
        /*0062*/ 	.short	0x0008
        /*0064*/ 	.byte	0x00, 0xf5, 0x21, 0x00


	//----- nvinfo : EIATTR_KPARAM_INFO
	.align		4
.L_75:
        /*0068*/ 	.byte	0x04, 0x17
        /*006a*/ 	.short	(.L_77 - .L_76)
.L_76:
        /*006c*/ 	.word	0x00000000
        /*0070*/ 	.short	0x0000
        /*0072*/ 	.short	0x0000
        /*0074*/ 	.byte	0x00, 0xf5, 0x21, 0x00


	//----- nvinfo : EIATTR_SPARSE_MMA_MASK
	.align		4
.L_77:
        /*0078*/ 	.byte	0x03, 0x50
        /*007a*/ 	.short	0x0000


	//----- nvinfo : EIATTR_MAXREG_COUNT
	.align		4
        /*007c*/ 	.byte	0x03, 0x1b
        /*007e*/ 	.short	0x00ff


	//----- nvinfo : EIATTR_MERCURY_ISA_VERSION
	.align		4
        /*0080*/ 	.byte	0x03, 0x5f
        /*0082*/ 	.short	0x0101


	//----- nvinfo : EIATTR_VRC_CTA_INIT_COUNT
	.align		4
        /*0084*/ 	.byte	0x02, 0x4a
	.zero		1
	.zero		1


	//----- nvinfo : EIATTR_EXIT_INSTR_OFFSETS
	.align		4
        /*0088*/ 	.byte	0x04, 0x1c
        /*008a*/ 	.short	(.L_79 - .L_78)


	//   ....[0]....
.L_78:
        /*008c*/ 	.word	0x000000a0


	//   ....[1]....
        /*0090*/ 	.word	0x000006c0


	//----- nvinfo : EIATTR_CBANK_PARAM_SIZE
	.align		4
.L_79:
        /*0094*/ 	.byte	0x03, 0x19
        /*0096*/ 	.short	0x0028


	//----- nvinfo : EIATTR_PARAM_CBANK
	.align		4
        /*0098*/ 	.byte	0x04, 0x0a
        /*009a*/ 	.short	(.L_81 - .L_80)
	.align		4
.L_80:
        /*009c*/ 	.word	index@(.nv.constant0.gather_paged_kv_f32)
        /*00a0*/ 	.short	0x0380
        /*00a2*/ 	.short	0x0028


	//----- nvinfo : EIATTR_SW_WAR
	.align		4
.L_81:
        /*00a4*/ 	.byte	0x04, 0x36
        /*00a6*/ 	.short	(.L_83 - .L_82)
.L_82:
        /*00a8*/ 	.word	0x00000008
.L_83:


//--------------------- .nv.callgraph             --------------------------
	.section	.nv.callgraph,"",@"SHT_CUDA_CALLGRAPH"
	.align	4
	.sectionentsize	8
	.align		4
        /*0000*/ 	.word	0x00000000
	.align		4
        /*0004*/ 	.word	0xffffffff
	.align		4
        /*0008*/ 	.word	0x00000000
	.align		4
        /*000c*/ 	.word	0xfffffffe
	.align		4
        /*0010*/ 	.word	0x00000000
	.align		4
        /*0014*/ 	.word	0xfffffffd
	.align		4
        /*0018*/ 	.word	0x00000000
	.align		4
        /*001c*/ 	.word	0xfffffffc


//--------------------- .text.gather_paged_kv_bf16 --------------------------
	.section	.text.gather_paged_kv_bf16,"ax",@progbits
	.align	128
        .global         gather_paged_kv_bf16
        .type           gather_paged_kv_bf16,@function
        .size           gather_paged_kv_bf16,(.L_x_3 - gather_paged_kv_bf16)
        .other          gather_paged_kv_bf16,@"STO_CUDA_ENTRY STV_DEFAULT"
gather_paged_kv_bf16:
.text.gather_paged_kv_bf16:
[----:B------:R-:W-:Y:S01]  /*0000*/  LDC R1, c[0x0][0x37c] ;  /* 0x0000df00ff017b82 */ /* 0x000fe20000000800 */
[----:B------:R-:W0:Y:S07]  /*0010*/  S2R R5, SR_TID.X ;  /* 0x0000000000057919 */ /* 0x000e2e0000002100 */
[----:B------:R-:W1:Y:S01]  /*0020*/  LDC.64 R2, c[0x0][0x3a0] ;  /* 0x0000e800ff027b82 */ /* 0x000e620000000a00 */
[----:B------:R-:W1:Y:S07]  /*0030*/  LDCU UR5, c[0x0][0x398] ;  /* 0x00007300ff0577ac */ /* 0x000e6e0008000800 */
[----:B------:R-:W0:Y:S08]  /*0040*/  S2UR UR4, SR_CTAID.X ;  /* 0x00000000000479c3 */ /* 0x000e300000002500 */
[----:B------:R-:W0:Y:S01]  /*0050*/  LDC R0, c[0x0][0x360] ;  /* 0x0000d800ff007b82 */ /* 0x000e220000000800 */
[----:B-1----:R-:W-:-:S02]  /*0060*/  IMAD R4, R2, UR5, RZ ;  /* 0x0000000502047c24 */ /* 0x002fc4000f8e02ff */
[----:B0-----:R-:W-:Y:S02]  /*0070*/  IMAD R0, R0, UR4, R5 ;  /* 0x0000000400007c24 */ /* 0x001fe4000f8e0205 */
[----:B------:R-:W-:-:S05]  /*0080*/  IMAD R5, R4, R3, RZ ;  /* 0x0000000304057224 */ /* 0x000fca00078e02ff */
[----:B------:R-:W-:-:S13]  /*0090*/  ISETP.GE.AND P0, PT, R0, R5, PT ;  /* 0x000000050000720c */ /* 0x000fda0003f06270 */
[----:B------:R-:W-:Y:S05]  /*00a0*/  @P0 EXIT ;  /* 0x000000000000094d */ /* 0x000fea0003800000 */
[----:B------:R-:W-:Y:S01]  /*00b0*/  IMAD R5, R2, R3, RZ ;  /* 0x0000000302057224 */ /* 0x000fe200078e02ff */
[----:B------:R-:W0:Y:S01]  /*00c0*/  LDC R4, c[0x0][0x39c] ;  /* 0x0000e700ff047b82 */ /* 0x000e220000000800 */
[----:B------:R-:W-:Y:S01]  /*00d0*/  IABS R12, R0 ;  /* 0x00000000000c7213 */ /* 0x000fe20000000000 */
[----:B------:R-:W1:Y:S02]  /*00e0*/  LDCU.64 UR4, c[0x0][0x358] ;  /* 0x00006b00ff0477ac */ /* 0x000e640008000a00 */
[-C--:B------:R-:W-:Y:S02]  /*00f0*/  IABS R11, R5.reuse ;  /* 0x00000005000b7213 */ /* 0x080fe40000000000 */
[----:B------:R-:W-:Y:S02]  /*0100*/  IABS R14, R5 ;  /* 0x00000005000e7213 */ /* 0x000fe40000000000 */
[----:B------:R-:W2:Y:S08]  /*0110*/  I2F.RP R7, R11 ;  /* 0x0000000b00077306 */ /* 0x000eb00000209400 */
[----:B--2---:R-:W2:Y:S01]  /*0120*/  MUFU.RCP R7, R7 ;  /* 0x0000000700077308 */ /* 0x004ea20000001000 */
[----:B0-----:R-:W-:Y:S01]  /*0130*/  IABS R10, R4 ;  /* 0x00000004000a7213 */ /* 0x001fe20000000000 */
[----:B--2---:R-:W-:-:S06]  /*0140*/  VIADD R8, R7, 0xffffffe ;  /* 0x0ffffffe07087836 */ /* 0x004fcc0000000000 */
[----:B------:R0:W2:Y:S02]  /*0150*/  F2I.FTZ.U32.TRUNC.NTZ R9, R8 ;  /* 0x0000000800097305 */ /* 0x0000a4000021f000 */
[----:B0-----:R-:W-:Y:S01]  /*0160*/  HFMA2 R8, -RZ, RZ, 0, 0 ;  /* 0x00000000ff087431 */ /* 0x001fe200000001ff */
[----:B--2---:R-:W-:-:S05]  /*0170*/  IADD3 R6, PT, PT, RZ, -R9, RZ ;  /* 0x80000009ff067210 */ /* 0x004fca0007ffe0ff */
[----:B------:R-:W-:Y:S02]  /*0180*/  IMAD R13, R6, R11, RZ ;  /* 0x0000000b060d7224 */ /* 0x000fe400078e02ff */
[----:B------:R-:W-:Y:S02]  /*0190*/  IMAD.MOV.U32 R6, RZ, RZ, R10 ;  /* 0x000000ffff067224 */ /* 0x000fe400078e000a */
[----:B------:R-:W-:Y:S02]  /*01a0*/  IMAD.HI.U32 R9, R9, R13, R8 ;  /* 0x0000000d09097227 */ /* 0x000fe400078e0008 */
[----:B------:R-:W0:Y:S02]  /*01b0*/  I2F.RP R10, R6 ;  /* 0x00000006000a7306 */ /* 0x000e240000209400 */
[----:B------:R-:W-:Y:S01]  /*01c0*/  IMAD.MOV.U32 R8, RZ, RZ, R12 ;  /* 0x000000ffff087224 */ /* 0x000fe200078e000c */
[----:B------:R-:W-:-:S03]  /*01d0*/  IADD3 R12, PT, PT, RZ, -R14, RZ ;  /* 0x8000000eff0c7210 */ /* 0x000fc60007ffe0ff */
[----:B------:R-:W-:-:S04]  /*01e0*/  IMAD.HI.U32 R7, R9, R8, RZ ;  /* 0x0000000809077227 */ /* 0x000fc800078e00ff */
[----:B------:R-:W-:Y:S01]  /*01f0*/  IMAD R8, R7, R12, R8 ;  /* 0x0000000c07087224 */ /* 0x000fe200078e0208 */
[----:B0-----:R-:W0:Y:S04]  /*0200*/  MUFU.RCP R10, R10 ;  /* 0x0000000a000a7308 */ /* 0x001e280000001000 */
[----:B------:R-:W-:-:S13]  /*0210*/  ISETP.GT.U32.AND P2, PT, R11, R8, PT ;  /* 0x000000080b00720c */ /* 0x000fda0003f44070 */
[----:B------:R-:W-:Y:S02]  /*0220*/  @!P2 IMAD.IADD R8, R8, 0x1, -R11 ;  /* 0x000000010808a824 */ /* 0x000fe400078e0a0b */
[----:B------:R-:W-:Y:S01]  /*0230*/  @!P2 VIADD R7, R7, 0x1 ;  /* 0x000000010707a836 */ /* 0x000fe20000000000 */
[----:B0-----:R-:W-:Y:S02]  /*0240*/  IADD3 R9, PT, PT, R10, 0xffffffe, RZ ;  /* 0x0ffffffe0a097810 */ /* 0x001fe40007ffe0ff */
[----:B------:R-:W-:Y:S02]  /*0250*/  ISETP.GE.U32.AND P0, PT, R8, R11, PT ;  /* 0x0000000b0800720c */ /* 0x000fe40003f06070 */
[----:B------:R-:W-:Y:S02]  /*0260*/  LOP3.LUT R8, R0, R5, RZ, 0x3c, !PT ;  /* 0x0000000500087212 */ /* 0x000fe400078e3cff */
[----:B------:R-:W0:Y:S01]  /*0270*/  F2I.FTZ.U32.TRUNC.NTZ R9, R9 ;  /* 0x0000000900097305 */ /* 0x000e22000021f000 */
[----:B------:R-:W-:-:S02]  /*0280*/  ISETP.NE.AND P2, PT, R5, RZ, PT ;  /* 0x000000ff0500720c */ /* 0x000fc40003f45270 */
[----:B------:R-:W-:Y:S01]  /*0290*/  ISETP.GE.AND P1, PT, R8, RZ, PT ;  /* 0x000000ff0800720c */ /* 0x000fe20003f26270 */
[----:B------:R-:W-:-:S05]  /*02a0*/  IMAD.MOV.U32 R8, RZ, RZ, RZ ;  /* 0x000000ffff087224 */ /* 0x000fca00078e00ff */
[----:B------:R-:W-:Y:S01]  /*02b0*/  @P0 IADD3 R7, PT, PT, R7, 0x1, RZ ;  /* 0x0000000107070810 */ /* 0x000fe20007ffe0ff */
[----:B0-----:R-:W-:-:S06]  /*02c0*/  IMAD.MOV R11, RZ, RZ, -R9 ;  /* 0x000000ffff0b7224 */ /* 0x001fcc00078e0a09 */
[----:B------:R-:W-:Y:S02]  /*02d0*/  @!P1 IADD3 R7, PT, PT, -R7, RZ, RZ ;  /* 0x000000ff07079210 */ /* 0x000fe40007ffe1ff */
[----:B------:R-:W-:Y:S01]  /*02e0*/  @!P2 LOP3.LUT R7, RZ, R5, RZ, 0x33, !PT ;  /* 0x00000005ff07a212 */ /* 0x000fe200078e33ff */
[----:B------:R-:W-:-:S03]  /*02f0*/  IMAD R11, R11, R6, RZ ;  /* 0x000000060b0b7224 */ /* 0x000fc600078e02ff */
[----:B------:R-:W-:Y:S01]  /*0300*/  IABS R10, R7 ;  /* 0x00000007000a7213 */ /* 0x000fe20000000000 */
[----:B------:R-:W-:-:S03]  /*0310*/  IMAD.HI.U32 R8, R9, R11, R8 ;  /* 0x0000000b09087227 */ /* 0x000fc600078e0008 */
[----:B------:R-:W-:-:S05]  /*0320*/  MOV R9, R10 ;  /* 0x0000000a00097202 */ /* 0x000fca0000000f00 */
[----:B------:R-:W-:-:S04]  /*0330*/  IMAD.HI.U32 R8, R8, R9, RZ ;  /* 0x0000000908087227 */ /* 0x000fc800078e00ff */
[----:B------:R-:W-:-:S04]  /*0340*/  IMAD.MOV R10, RZ, RZ, -R8 ;  /* 0x000000ffff0a7224 */ /* 0x000fc800078e0a08 */
[C---:B------:R-:W-:Y:S02]  /*0350*/  IMAD R9, R6.reuse, R10, R9 ;  /* 0x0000000a06097224 */ /* 0x040fe400078e0209 */
[----:B------:R-:W0:Y:S03]  /*0360*/  LDC.64 R10, c[0x0][0x390] ;  /* 0x0000e400ff0a7b82 */ /* 0x000e260000000a00 */
[----:B------:R-:W-:-:S13]  /*0370*/  ISETP.GT.U32.AND P2, PT, R6, R9, PT ;  /* 0x000000090600720c */ /* 0x000fda0003f44070 */
[-C--:B------:R-:W-:Y:S01]  /*0380*/  @!P2 IADD3 R9, PT, PT, R9, -R6.reuse, RZ ;  /* 0x800000060909a210 */ /* 0x080fe20007ffe0ff */
[----:B------:R-:W-:Y:S01]  /*0390*/  @!P2 VIADD R8, R8, 0x1 ;  /* 0x000000010808a836 */ /* 0x000fe20000000000 */
[----:B------:R-:W-:Y:S02]  /*03a0*/  ISETP.NE.AND P2, PT, R4, RZ, PT ;  /* 0x000000ff0400720c */ /* 0x000fe40003f45270 */
[----:B------:R-:W-:Y:S02]  /*03b0*/  ISETP.GE.U32.AND P0, PT, R9, R6, PT ;  /* 0x000000060900720c */ /* 0x000fe40003f06070 */
[----:B------:R-:W-:-:S04]  /*03c0*/  LOP3.LUT R6, R7, R4, RZ, 0x3c, !PT ;  /* 0x0000000407067212 */ /* 0x000fc800078e3cff */
[----:B------:R-:W-:-:S07]  /*03d0*/  ISETP.GE.AND P1, PT, R6, RZ, PT ;  /* 0x000000ff0600720c */ /* 0x000fce0003f26270 */
[----:B------:R-:W-:-:S05]  /*03e0*/  @P0 IADD3 R8, PT, PT, R8, 0x1, RZ ;  /* 0x0000000108080810 */ /* 0x000fca0007ffe0ff */
[----:B------:R-:W-:-:S05]  /*03f0*/  IMAD.MOV.U32 R6, RZ, RZ, R8 ;  /* 0x000000ffff067224 */ /* 0x000fca00078e0008 */
[----:B------:R-:W-:Y:S02]  /*0400*/  @!P1 IADD3 R6, PT, PT, -R6, RZ, RZ ;  /* 0x000000ff06069210 */ /* 0x000fe40007ffe1ff */
[----:B------:R-:W-:-:S05]  /*0410*/  @!P2 LOP3.LUT R6, RZ, R4, RZ, 0x33, !PT ;  /* 0x00000004ff06a212 */ /* 0x000fca00078e33ff */
[----:B0-----:R-:W-:-:S06]  /*0420*/  IMAD.WIDE R10, R6, 0x4, R10 ;  /* 0x00000004060a7825 */ /* 0x001fcc00078e020a */
[----:B-1----:R0:W2:Y:S01]  /*0430*/  LDG.E.CONSTANT R11, desc[UR4][R10.64] ;  /* 0x000000040a0b7981 */ /* 0x0020a2000c1e9900 */
[----:B------:R-:W-:Y:S01]  /*0440*/  IABS R14, R3 ;  /* 0x00000003000e7213 */ /* 0x000fe20000000000 */
[--C-:B------:R-:W-:Y:S01]  /*0450*/  IMAD.MOV R13, RZ, RZ, -R7.reuse ;  /* 0x000000ffff0d7224 */ /* 0x100fe200078e0a07 */
[----:B------:R-:W-:Y:S02]  /*0460*/  IADD3 R6, PT, PT, -R6, RZ, RZ ;  /* 0x000000ff06067210 */ /* 0x000fe40007ffe1ff */
[----:B------:R-:W1:Y:S01]  /*0470*/  I2F.RP R12, R14 ;  /* 0x0000000e000c7306 */ /* 0x000e620000209400 */
[----:B------:R-:W-:Y:S02]  /*0480*/  IMAD R16, R5, R13, R0 ;  /* 0x0000000d05107224 */ /* 0x000fe400078e0200 */
[----:B------:R-:W-:-:S03]  /*0490*/  IMAD R7, R4, R6, R7 ;  /* 0x0000000604077224 */ /* 0x000fc600078e0207 */
[----:B0-----:R-:W-:Y:S02]  /*04a0*/  IABS R10, R16 ;  /* 0x00000010000a7213 */ /* 0x001fe40000000000 */
[----:B-1----:R-:W0:Y:S02]  /*04b0*/  MUFU.RCP R12, R12 ;  /* 0x0000000c000c7308 */ /* 0x002e240000001000 */
[----:B0-----:R-:W-:-:S06]  /*04c0*/  VIADD R8, R12, 0xffffffe ;  /* 0x0ffffffe0c087836 */ /* 0x001fcc0000000000 */
[----:B------:R0:W1:Y:S02]  /*04d0*/  F2I.FTZ.U32.TRUNC.NTZ R9, R8 ;  /* 0x0000000800097305 */ /* 0x000064000021f000 */
[----:B0-----:R-:W-:Y:S01]  /*04e0*/  HFMA2 R8, -RZ, RZ, 0, 0 ;  /* 0x00000000ff087431 */ /* 0x001fe200000001ff */
[----:B-1----:R-:W-:-:S05]  /*04f0*/  IADD3 R15, PT, PT, RZ, -R9, RZ ;  /* 0x80000009ff0f7210 */ /* 0x002fca0007ffe0ff */
[----:B------:R-:W-:-:S04]  /*0500*/  IMAD R5, R15, R14, RZ ;  /* 0x0000000e0f057224 */ /* 0x000fc800078e02ff */
[----:B------:R-:W-:-:S04]  /*0510*/  IMAD.HI.U32 R9, R9, R5, R8 ;  /* 0x0000000509097227 */ /* 0x000fc800078e0008 */
[----:B------:R-:W-:-:S04]  /*0520*/  IMAD.MOV.U32 R5, RZ, RZ, R10 ;  /* 0x000000ffff057224 */ /* 0x000fc800078e000a */
[----:B------:R-:W-:-:S05]  /*0530*/  IMAD.HI.U32 R9, R9, R5, RZ ;  /* 0x0000000509097227 */ /* 0x000fca00078e00ff */
[----:B------:R-:W-:-:S05]  /*0540*/  IADD3 R8, PT, PT, -R9, RZ, RZ ;  /* 0x000000ff09087210 */ /* 0x000fca0007ffe1ff */
[----:B------:R-:W-:-:S05]  /*0550*/  IMAD R5, R14, R8, R5 ;  /* 0x000000080e057224 */ /* 0x000fca00078e0205 */
[----:B------:R-:W-:-:S13]  /*0560*/  ISETP.GT.U32.AND P2, PT, R14, R5, PT ;  /* 0x000000050e00720c */ /* 0x000fda0003f44070 */
[----:B------:R-:W-:Y:S01]  /*0570*/  @!P2 IMAD.IADD R5, R5, 0x1, -R14 ;  /* 0x000000010505a824 */ /* 0x000fe200078e0a0e */
[----:B------:R-:W-:Y:S02]  /*0580*/  @!P2 IADD3 R9, PT, PT, R9, 0x1, RZ ;  /* 0x000000010909a810 */ /* 0x000fe40007ffe0ff */
[----:B------:R-:W-:Y:S02]  /*0590*/  ISETP.NE.AND P2, PT, R3, RZ, PT ;  /* 0x000000ff0300720c */ /* 0x000fe40003f45270 */
[----:B------:R-:W-:Y:S02]  /*05a0*/  ISETP.GE.U32.AND P0, PT, R5, R14, PT ;  /* 0x0000000e0500720c */ /* 0x000fe40003f06070 */
[----:B------:R-:W-:-:S04]  /*05b0*/  LOP3.LUT R5, R16, R3, RZ, 0x3c, !PT ;  /* 0x0000000310057212 */ /* 0x000fc800078e3cff */
[----:B------:R-:W-:-:S07]  /*05c0*/  ISETP.GE.AND P1, PT, R5, RZ, PT ;  /* 0x000000ff0500720c */ /* 0x000fce0003f26270 */
[----:B------:R-:W-:-:S05]  /*05d0*/  @P0 VIADD R9, R9, 0x1 ;  /* 0x0000000109090836 */ /* 0x000fca0000000000 */
[----:B------:R-:W-:Y:S02]  /*05e0*/  MOV R5, R9 ;  /* 0x0000000900057202 */ /* 0x000fe40000000f00 */
[----:B------:R-:W0:Y:S03]  /*05f0*/  LDC.64 R8, c[0x0][0x388] ;  /* 0x0000e200ff087b82 */ /* 0x000e260000000a00 */
[----:B------:R-:W-:Y:S01]  /*0600*/  @!P1 IMAD.MOV R5, RZ, RZ, -R5 ;  /* 0x000000ffff059224 */ /* 0x000fe200078e0a05 */
[----:B------:R-:W-:-:S05]  /*0610*/  @!P2 LOP3.LUT R5, RZ, R3, RZ, 0x33, !PT ;  /* 0x00000003ff05a212 */ /* 0x000fca00078e33ff */
[----:B------:R-:W-:-:S04]  /*0620*/  IMAD.MOV R6, RZ, RZ, -R5 ;  /* 0x000000ffff067224 */ /* 0x000fc800078e0a05 */
[----:B------:R-:W-:Y:S02]  /*0630*/  IMAD R6, R3, R6, R16 ;  /* 0x0000000603067224 */ /* 0x000fe400078e0210 */
[----:B--2---:R-:W-:-:S04]  /*0640*/  IMAD R7, R11, R4, R7 ;  /* 0x000000040b077224 */ /* 0x004fc800078e0207 */
[----:B------:R-:W-:-:S04]  /*0650*/  IMAD R2, R7, R2, R5 ;  /* 0x0000000207027224 */ /* 0x000fc800078e0205 */
[----:B------:R-:W-:-:S04]  /*0660*/  IMAD R3, R2, R3, R6 ;  /* 0x0000000302037224 */ /* 0x000fc800078e0206 */
[----:B0-----:R-:W-:Y:S02]  /*0670*/  IMAD.WIDE R8, R3, 0x2, R8 ;  /* 0x0000000203087825 */ /* 0x001fe400078e0208 */
[----:B------:R-:W0:Y:S04]  /*0680*/  LDC.64 R2, c[0x0][0x380] ;  /* 0x0000e000ff027b82 */ /* 0x000e280000000a00 */
[----:B------:R-:W2:Y:S01]  /*0690*/  LDG.E.U16.CONSTANT R9, desc[UR4][R8.64] ;  /* 0x0000000408097981 */ /* 0x000ea2000c1e9500 */
[----:B0-----:R-:W-:-:S05]  /*06a0*/  IMAD.WIDE R2, R0, 0x2, R2 ;  /* 0x0000000200027825 */ /* 0x001fca00078e0202 */
[----:B--2---:R-:W-:Y:S01]  /*06b0*/  STG.E.U16 desc[UR4][R2.64], R9 ;  /* 0x0000000902007986 */ /* 0x004fe2000c101504 */
[----:B------:R-:W-:Y:S05]  /*06c0*/  EXIT ;  /* 0x000000000000794d */ /* 0x000fea0003800000 */
.L_x_0:
[----:B------:R-:W-:-:S00]  /*06d0*/  BRA `(.L_x_0) ;  /* 0xfffffffc00fc7947 */ /* 0x000fc0000383ffff */
[----:B------:R-:W-:-:S00]  /*06e0*/  NOP ;  /* 0x0000000000007918 */ /* 0x000fc00000000000 */
        /* <DEDUP_REMOVED lines=9> */
.L_x_3:


//--------------------- .text.gather_paged_kv_f16 --------------------------
	.section	.text.gather_paged_kv_f16,"ax",@progbits
	.align	128
        .global         gather_paged_kv_f16
        .type           gather_paged_kv_f16,@function
        .size           gather_paged_kv_f16,(.L_x_4 - gather_paged_kv_f16)
        .other          gather_paged_kv_f16,@"STO_CUDA_ENTRY STV_DEFAULT"
gather_paged_kv_f16:
.text.gather_paged_kv_f16:
        /* <DEDUP_REMOVED lines=109> */
.L_x_1:
        /* <DEDUP_REMOVED lines=11> */
.L_x_4:


//--------------------- .text.gather_paged_kv_f32 --------------------------
	.section	.text.gather_paged_kv_f32,"ax",@progbits
	.align	128
        .global         gather_paged_kv_f32
        .type           gather_paged_kv_f32,@function
        .size           gather_paged_kv_f32,(.L_x_5 - gather_paged_kv_f32)
        .other          gather_paged_kv_f32,@"STO_CUDA_ENTRY STV_DEFAULT"
gather_paged_kv_f32:
.text.gather_paged_kv_f32:
        /* <DEDUP_REMOVED lines=105> */
[----:B------:R-:W2:Y:S01]  /*0690*/  LDG.E.CONSTANT R9, desc[UR4][R8.64] ;  /* 0x0000000408097981 */ /* 0x000ea2000c1e9900 */
[----:B0-----:R-:W-:-:S05]  /*06a0*/  IMAD.WIDE R2, R0, 0x4, R2 ;  /* 0x0000000400027825 */ /* 0x001fca00078e0202 */
[----:B--2---:R-:W-:Y:S01]  /*06b0*/  STG.E desc[UR4][R2.64], R9 ;  /* 0x0000000902007986 */ /* 0x004fe2000c101904 */
[----:B------:R-:W-:Y:S05]  /*06c0*/  EXIT ;  /* 0x000000000000794d */ /* 0x000fea0003800000 */
.L_x_2:
        /* <DEDUP_REMOVED lines=11> */
.L_x_5:


//--------------------- .nv.shared.reserved.0     --------------------------
	.section	.nv.shared.reserved.0,"aw",@nobits
	.weak		__nv_reservedSMEM_offset_0_alias
	.size		__nv_reservedSMEM_offset_0_alias, 0, 64
	.other		__nv_reservedSMEM_offset_0_alias,@"STO_CUDA_RESERVED_SHARED STV_DEFAULT"
__nv_reservedSMEM_offset_0_alias:
	.zero		0
	.zero		64


//--------------------- .nv.constant0.gather_paged_kv_bf16 --------------------------
	.section	.nv.constant0.gather_paged_kv_bf16,"a",@progbits
	.sectionflags	@""
	.align	4
.nv.constant0.gather_paged_kv_bf16:
	.zero		936


//--------------------- .nv.constant0.gather_paged_kv_f16 --------------------------
	.section	.nv.constant0.gather_paged_kv_f16,"a",@progbits
	.sectionflags	@""
	.align	4
.nv.constant0.gather_paged_kv_f16:
	.zero		936


//--------------------- .nv.constant0.gather_paged_kv_f32 --------------------------
	.section	.nv.constant0.gather_paged_kv_f32,"a",@progbits
	.sectionflags	@""
	.align	4
.nv.constant0.gather_paged_kv_f32:
	.zero		936


//--------------------- SYMBOLS --------------------------

	.type		.nv.reservedSmem.offset0,@object
	.size		.nv.reservedSmem.offset0,0x4
